//
// Generated by NVIDIA NVVM Compiler
//
// Compiler Build ID: CL-36424714
// Cuda compilation tools, release 13.0, V13.0.88
// Based on NVVM 20.0.0
//

.version 9.0
.target sm_100
.address_size 64

	// .globl	_Z22matrix_transpose_naivePiS_

.visible .entry _Z22matrix_transpose_naivePiS_(
	.param .u64 .ptr .align 1 _Z22matrix_transpose_naivePiS__param_0,
	.param .u64 .ptr .align 1 _Z22matrix_transpose_naivePiS__param_1
)
{
	.reg .b32 	%r<14>;
	.reg .b64 	%rd<9>;

	ld.param.u64 	%rd1, [_Z22matrix_transpose_naivePiS__param_0];
	ld.param.u64 	%rd2, [_Z22matrix_transpose_naivePiS__param_1];
	cvta.to.global.u64 	%rd3, %rd2;
	cvta.to.global.u64 	%rd4, %rd1;
	mov.u32 	%r1, %tid.x;
	mov.u32 	%r2, %ctaid.x;
	mov.u32 	%r3, %ntid.x;
	mad.lo.s32 	%r4, %r2, %r3, %r1;
	mov.u32 	%r5, %tid.y;
	mov.u32 	%r6, %ctaid.y;
	mov.u32 	%r7, %ntid.y;
	mad.lo.s32 	%r8, %r6, %r7, %r5;
	shl.b32 	%r9, %r8, 13;
	add.s32 	%r10, %r9, %r4;
	shl.b32 	%r11, %r4, 13;
	add.s32 	%r12, %r11, %r8;
	mul.wide.s32 	%rd5, %r10, 4;
	add.s64 	%rd6, %rd4, %rd5;
	ld.global.u32 	%r13, [%rd6];
	mul.wide.s32 	%rd7, %r12, 4;
	add.s64 	%rd8, %rd3, %rd7;
	st.global.u32 	[%rd8], %r13;
	ret;

}
	// .globl	_Z23matrix_transpose_sharedPiS_
.visible .entry _Z23matrix_transpose_sharedPiS_(
	.param .u64 .ptr .align 1 _Z23matrix_transpose_sharedPiS__param_0,
	.param .u64 .ptr .align 1 _Z23matrix_transpose_sharedPiS__param_1
)
{


	bar.sync 	0;
	ret;

}


// ===== COMPILED SASS (sm_100) =====

	.target	sm_100

	.elftype	@"ET_EXEC"


//--------------------- .note.nv.tkinfo           --------------------------
	.section	.note.nv.tkinfo,"",@"SHT_NOTE"
	.sectionflags	@"SHF_NOTE_NV_TKINFO"
	.tkinfo
        /*0018*/ 	.word	0x00000002
        /*0030*/ 	.string	""
        /*0030*/ 	.string	"ptxas"
        /*0030*/ 	.string	"Cuda compilation tools, release 13.0, V13.0.88"
        /*0030*/ 	.string	"Build cuda_13.0.r13.0/compiler.36424714_0"
        /*0030*/ 	.string	"-arch sm_100 -m 64 "



//--------------------- .note.nv.cuinfo           --------------------------
	.section	.note.nv.cuinfo,"",@"SHT_NOTE"
	.sectionflags	@"SHF_NOTE_NV_CUINFO"
        /*0018*/ 	.short	0x0002
        /*001a*/ 	.short	0x0064
        /*001c*/ 	.short	0x0082
	.zero		2


//--------------------- .nv.info                  --------------------------
	.section	.nv.info,"",@"SHT_CUDA_INFO"
	.align	4


	//----- nvinfo : EIATTR_REGCOUNT
	.align		4
        /*0000*/ 	.byte	0x04, 0x2f
        /*0002*/ 	.short	(.L_1 - .L_0)
	.align		4
.L_0:
        /*0004*/ 	.word	index@(_Z22matrix_transpose_naivePiS_)
        /*0008*/ 	.word	0x0000000a


	//----- nvinfo : EIATTR_FRAME_SIZE
	.align		4
.L_1:
        /*000c*/ 	.byte	0x04, 0x11
        /*000e*/ 	.short	(.L_3 - .L_2)
	.align		4
.L_2:
        /*0010*/ 	.word	index@(_Z22matrix_transpose_naivePiS_)
        /*0014*/ 	.word	0x00000000


	//----- nvinfo : EIATTR_REGCOUNT
	.align		4
.L_3:
        /*0018*/ 	.byte	0x04, 0x2f
        /*001a*/ 	.short	(.L_5 - .L_4)
	.align		4
.L_4:
        /*001c*/ 	.word	index@(_Z23matrix_transpose_sharedPiS_)
        /*0020*/ 	.word	0x00000004


	//----- nvinfo : EIATTR_FRAME_SIZE
	.align		4
.L_5:
        /*0024*/ 	.byte	0x04, 0x11
        /*0026*/ 	.short	(.L_7 - .L_6)
	.align		4
.L_6:
        /*0028*/ 	.word	index@(_Z23matrix_transpose_sharedPiS_)
        /*002c*/ 	.word	0x00000000


	//----- nvinfo : EIATTR_MIN_STACK_SIZE
	.align		4
.L_7:
        /*0030*/ 	.byte	0x04, 0x12
        /*0032*/ 	.short	(.L_9 - .L_8)
	.align		4
.L_8:
        /*0034*/ 	.word	index@(_Z23matrix_transpose_sharedPiS_)
        /*0038*/ 	.word	0x00000000


	//----- nvinfo : EIATTR_MIN_STACK_SIZE
	.align		4
.L_9:
        /*003c*/ 	.byte	0x04, 0x12
        /*003e*/ 	.short	(.L_11 - .L_10)
	.align		4
.L_10:
        /*0040*/ 	.word	index@(_Z22matrix_transpose_naivePiS_)
        /*0044*/ 	.word	0x00000000
.L_11:


//--------------------- .nv.compat                --------------------------
	.section	.nv.compat,"",@"SHT_CUDA_COMPAT_INFO"
	.align	4
        /*0000*/ 	.byte	0x02, 0x09, 0x00, 0x00, 0x02, 0x02, 0x01, 0x00, 0x02, 0x05, 0x05, 0x00, 0x03, 0x07, 0x01, 0x01
        /*0010*/ 	.byte	0x02, 0x03, 0x00, 0x00, 0x02, 0x06, 0x01, 0x00, 0x04, 0x0b, 0x08, 0x00, 0x09, 0x00, 0x00, 0x00
        /*0020*/ 	.byte	0x00, 0x00, 0x00, 0x00


//--------------------- .nv.info._Z23matrix_transpose_sharedPiS_ --------------------------
	.section	.nv.info._Z23matrix_transpose_sharedPiS_,"",@"SHT_CUDA_INFO"
	.sectionflags	@""
	.align	4


	//----- nvinfo : EIATTR_CUDA_API_VERSION
	.align		4
        /*0000*/ 	.byte	0x04, 0x37
        /*0002*/ 	.short	(.L_13 - .L_12)
.L_12:
        /*0004*/ 	.word	0x00000082


	//----- nvinfo : EIATTR_KPARAM_INFO
	.align		4
.L_13:
        /*0008*/ 	.byte	0x04, 0x17
        /*000a*/ 	.short	(.L_15 - .L_14)
.L_14:
        /*000c*/ 	.word	0x00000000
        /*0010*/ 	.short	0x0001
        /*0012*/ 	.short	0x0008
        /*0014*/ 	.byte	0x00, 0xf5, 0x21, 0x00


	//----- nvinfo : EIATTR_KPARAM_INFO
	.align		4
.L_15:
        /*0018*/ 	.byte	0x04, 0x17
        /*001a*/ 	.short	(.L_17 - .L_16)
.L_16:
        /*001c*/ 	.word	0x00000000
        /*0020*/ 	.short	0x0000
        /*0022*/ 	.short	0x0000
        /*0024*/ 	.byte	0x00, 0xf5, 0x21, 0x00


	//----- nvinfo : EIATTR_SPARSE_MMA_MASK
	.align		4
.L_17:
        /*0028*/ 	.byte	0x03, 0x50
        /*002a*/ 	.short	0x0000


	//----- nvinfo : EIATTR_MAXREG_COUNT
	.align		4
        /*002c*/ 	.byte	0x03, 0x1b
        /*002e*/ 	.short	0x00ff


	//----- nvinfo : EIATTR_NUM_BARRIERS
	.align		4
        /*0030*/ 	.byte	0x02, 0x4c
        /*0032*/ 	.byte	0x01
	.zero		1


	//----- nvinfo : EIATTR_MERCURY_ISA_VERSION
	.align		4
        /*0034*/ 	.byte	0x03, 0x5f
        /*0036*/ 	.short	0x0101


	//----- nvinfo : EIATTR_VRC_CTA_INIT_COUNT
	.align		4
        /*0038*/ 	.byte	0x02, 0x4a
	.zero		1
	.zero		1


	//----- nvinfo : EIATTR_EXIT_INSTR_OFFSETS
	.align		4
        /*003c*/ 	.byte	0x04, 0x1c
        /*003e*/ 	.short	(.L_19 - .L_18)


	//   ....[0]....
.L_18:
        /*0040*/ 	.word	0x00000020


	//----- nvinfo : EIATTR_CBANK_PARAM_SIZE
	.align		4
.L_19:
        /*0044*/ 	.byte	0x03, 0x19
        /*0046*/ 	.short	0x0010


	//----- nvinfo : EIATTR_PARAM_CBANK
	.align		4
        /*0048*/ 	.byte	0x04, 0x0a
        /*004a*/ 	.short	(.L_21 - .L_20)
	.align		4
.L_20:
        /*004c*/ 	.word	index@(.nv.constant0._Z23matrix_transpose_sharedPiS_)
        /*0050*/ 	.short	0x0380
        /*0052*/ 	.short	0x0010


	//----- nvinfo : EIATTR_SW_WAR
	.align		4
.L_21:
        /*0054*/ 	.byte	0x04, 0x36
        /*0056*/ 	.short	(.L_23 - .L_22)
.L_22:
        /*0058*/ 	.word	0x00000008
.L_23:


//--------------------- .nv.info._Z22matrix_transpose_naivePiS_ --------------------------
	.section	.nv.info._Z22matrix_transpose_naivePiS_,"",@"SHT_CUDA_INFO"
	.sectionflags	@""
	.align	4


	//----- nvinfo : EIATTR_CUDA_API_VERSION
	.align		4
        /*0000*/ 	.byte	0x04, 0x37
        /*0002*/ 	.short	(.L_25 - .L_24)
.L_24:
        /*0004*/ 	.word	0x00000082


	//----- nvinfo : EIATTR_KPARAM_INFO
	.align		4
.L_25:
        /*0008*/ 	.byte	0x04, 0x17
        /*000a*/ 	.short	(.L_27 - .L_26)
.L_26:
        /*000c*/ 	.word	0x00000000
        /*0010*/ 	.short	0x0001
        /*0012*/ 	.short	0x0008
        /*0014*/ 	.byte	0x00, 0xf5, 0x21, 0x00


	//----- nvinfo : EIATTR_KPARAM_INFO
	.align		4
.L_27:
        /*0018*/ 	.byte	0x04, 0x17
        /*001a*/ 	.short	(.L_29 - .L_28)
.L_28:
        /*001c*/ 	.word	0x00000000
        /*0020*/ 	.short	0x0000
        /*0022*/ 	.short	0x0000
        /*0024*/ 	.byte	0x00, 0xf5, 0x21, 0x00


	//----- nvinfo : EIATTR_SPARSE_MMA_MASK
	.align		4
.L_29:
        /*0028*/ 	.byte	0x03, 0x50
        /*002a*/ 	.short	0x0000


	//----- nvinfo : EIATTR_MAXREG_COUNT
	.align		4
        /*002c*/ 	.byte	0x03, 0x1b
        /*002e*/ 	.short	0x00ff


	//----- nvinfo : EIATTR_MERCURY_ISA_VERSION
	.align		4
        /*0030*/ 	.byte	0x03, 0x5f
        /*0032*/ 	.short	0x0101


	//----- nvinfo : EIATTR_VRC_CTA_INIT_COUNT
	.align		4
        /*0034*/ 	.byte	0x02, 0x4a
	.zero		1
	.zero		1


	//----- nvinfo : EIATTR_EXIT_INSTR_OFFSETS
	.align		4
        /*0038*/ 	.byte	0x04, 0x1c
        /*003a*/ 	.short	(.L_31 - .L_30)


	//   ....[0]....
.L_30:
        /*003c*/ 	.word	0x00000120


	//----- nvinfo : EIATTR_CBANK_PARAM_SIZE
	.align		4
.L_31:
        /*0040*/ 	.byte	0x03, 0x19
        /*0042*/ 	.short	0x0010


	//----- nvinfo : EIATTR_PARAM_CBANK
	.align		4
        /*0044*/ 	.byte	0x04, 0x0a
        /*0046*/ 	.short	(.L_33 - .L_32)
	.align		4
.L_32:
        /*0048*/ 	.word	index@(.nv.constant0._Z22matrix_transpose_naivePiS_)
        /*004c*/ 	.short	0x0380
        /*004e*/ 	.short	0x0010


	//----- nvinfo : EIATTR_SW_WAR
	.align		4
.L_33:
        /*0050*/ 	.byte	0x04, 0x36
        /*0052*/ 	.short	(.L_35 - .L_34)
.L_34:
        /*0054*/ 	.word	0x00000008
.L_35:


//--------------------- .nv.callgraph             --------------------------
	.section	.nv.callgraph,"",@"SHT_CUDA_CALLGRAPH"
	.align	4
	.sectionentsize	8
	.align		4
        /*0000*/ 	.word	0x00000000
	.align		4
        /*0004*/ 	.word	0xffffffff
	.align		4
        /*0008*/ 	.word	0x00000000
	.align		4
        /*000c*/ 	.word	0xfffffffe
	.align		4
        /*0010*/ 	.word	0x00000000
	.align		4
        /*0014*/ 	.word	0xfffffffd
	.align		4
        /*0018*/ 	.word	0x00000000
	.align		4
        /*001c*/ 	.word	0xfffffffc


//--------------------- .text._Z23matrix_transpose_sharedPiS_ --------------------------
	.section	.text._Z23matrix_transpose_sharedPiS_,"ax",@progbits
	.align	128
        .global         _Z23matrix_transpose_sharedPiS_
        .type           _Z23matrix_transpose_sharedPiS_,@function
        .size           _Z23matrix_transpose_sharedPiS_,(.L_x_2 - _Z23matrix_transpose_sharedPiS_)
        .other          _Z23matrix_transpose_sharedPiS_,@"STO_CUDA_ENTRY STV_DEFAULT"
_Z23matrix_transpose_sharedPiS_:
.text._Z23matrix_transpose_sharedPiS_:
[----:B------:R-:W-:Y:S08]  /*0000*/  LDC R1, c[0x0][0x37c] ;  /* 0x0000df00ff017b82 */ /* 0x000ff00000000800 */
[----:B------:R-:W-:Y:S06]  /*0010*/  BAR.SYNC.DEFER_BLOCKING 0x0 ;  /* 0x0000000000007b1d */ /* 0x000fec0000010000 */
[----:B------:R-:W-:Y:S05]  /*0020*/  EXIT ;  /* 0x000000000000794d */ /* 0x000fea0003800000 */
.L_x_0:
[----:B------:R-:W-:-:S00]  /*0030*/  BRA `(.L_x_0) ;  /* 0xfffffffc00fc7947 */ /* 0x000fc0000383ffff */
[----:B------:R-:W-:-:S00]  /*0040*/  NOP ;  /* 0x0000000000007918 */ /* 0x000fc00000000000 */
        /* <DEDUP_REMOVED lines=11> */
.L_x_2:


//--------------------- .text._Z22matrix_transpose_naivePiS_ --------------------------
	.section	.text._Z22matrix_transpose_naivePiS_,"ax",@progbits
	.align	128
        .global         _Z22matrix_transpose_naivePiS_
        .type           _Z22matrix_transpose_naivePiS_,@function
        .size           _Z22matrix_transpose_naivePiS_,(.L_x_3 - _Z22matrix_transpose_naivePiS_)
        .other          _Z22matrix_transpose_naivePiS_,@"STO_CUDA_ENTRY STV_DEFAULT"
_Z22matrix_transpose_naivePiS_:
.text._Z22matrix_transpose_naivePiS_:
[----:B------:R-:W-:Y:S01]  /*0000*/  LDC R1, c[0x0][0x37c] ;  /* 0x0000df00ff017b82 */ /* 0x000fe20000000800 */
[----:B------:R-:W0:Y:S07]  /*0010*/  S2R R0, SR_TID.X ;  /* 0x0000000000007919 */ /* 0x000e2e0000002100 */
[----:B------:R-:W0:Y:S01]  /*0020*/  LDC R5, c[0x0][0x360] ;  /* 0x0000d800ff057b82 */ /* 0x000e220000000800 */
[----:B------:R-:W1:Y:S01]  /*0030*/  LDCU.64 UR4, c[0x0][0x358] ;  /* 0x00006b00ff0477ac */ /* 0x000e620008000a00 */
[----:B------:R-:W2:Y:S06]  /*0040*/  S2R R7, SR_TID.Y ;  /* 0x0000000000077919 */ /* 0x000eac0000002200 */
[----:B------:R-:W0:Y:S08]  /*0050*/  S2UR UR6, SR_CTAID.X ;  /* 0x00000000000679c3 */ /* 0x000e300000002500 */
[----:B------:R-:W2:Y:S08]  /*0060*/  S2UR UR7, SR_CTAID.Y ;  /* 0x00000000000779c3 */ /* 0x000eb00000002600 */
[----:B------:R-:W2:Y:S08]  /*0070*/  LDC R4, c[0x0][0x364] ;  /* 0x0000d900ff047b82 */ /* 0x000eb00000000800 */
[----:B------:R-:W3:Y:S01]  /*0080*/  LDC.64 R2, c[0x0][0x380] ;  /* 0x0000e000ff027b82 */ /* 0x000ee20000000a00 */
[----:B0-----:R-:W-:-:S02]  /*0090*/  IMAD R0, R5, UR6, R0 ;  /* 0x0000000605007c24 */ /* 0x001fc4000f8e0200 */
[----:B--2---:R-:W-:-:S05]  /*00a0*/  IMAD R7, R4, UR7, R7 ;  /* 0x0000000704077c24 */ /* 0x004fca000f8e0207 */
[----:B------:R-:W-:-:S05]  /*00b0*/  LEA R5, R7, R0, 0xd ;  /* 0x0000000007057211 */ /* 0x000fca00078e68ff */
[----:B---3--:R-:W-:Y:S02]  /*00c0*/  IMAD.WIDE R2, R5, 0x4, R2 ;  /* 0x0000000405027825 */ /* 0x008fe400078e0202 */
[----:B------:R-:W0:Y:S04]  /*00d0*/  LDC.64 R4, c[0x0][0x388] ;  /* 0x0000e200ff047b82 */ /* 0x000e280000000a00 */
[----:B-1----:R-:W2:Y:S01]  /*00e0*/  LDG.E R3, desc[UR4][R2.64] ;  /* 0x0000000402037981 */ /* 0x002ea2000c1e1900 */
[----:B------:R-:W-:-:S05]  /*00f0*/  LEA R7, R0, R7, 0xd ;  /* 0x0000000700077211 */ /* 0x000fca00078e68ff */
[----:B0-----:R-:W-:-:S05]  /*0100*/  IMAD.WIDE R4, R7, 0x4, R4 ;  /* 0x0000000407047825 */ /* 0x001fca00078e0204 */
[----:B--2---:R-:W-:Y:S01]  /*0110*/  STG.E desc[UR4][R4.64], R3 ;  /* 0x0000000304007986 */ /* 0x004fe2000c101904 */
[----:B------:R-:W-:Y:S05]  /*0120*/  EXIT ;  /* 0x000000000000794d */ /* 0x000fea0003800000 */
.L_x_1:
        /* <DEDUP_REMOVED lines=13> */
.L_x_3:


//--------------------- .nv.shared.reserved.0     --------------------------
	.section	.nv.shared.reserved.0,"aw",@nobits
	.weak		__nv_reservedSMEM_offset_0_alias
	.size		__nv_reservedSMEM_offset_0_alias, 0, 64
	.other		__nv_reservedSMEM_offset_0_alias,@"STO_CUDA_RESERVED_SHARED STV_DEFAULT"
__nv_reservedSMEM_offset_0_alias:
	.zero		0
	.zero		64


//--------------------- .nv.constant0._Z23matrix_transpose_sharedPiS_ --------------------------
	.section	.nv.constant0._Z23matrix_transpose_sharedPiS_,"a",@progbits
	.sectionflags	@""
	.align	4
.nv.constant0._Z23matrix_transpose_sharedPiS_:
	.zero		912


//--------------------- .nv.constant0._Z22matrix_transpose_naivePiS_ --------------------------
	.section	.nv.constant0._Z22matrix_transpose_naivePiS_,"a",@progbits
	.sectionflags	@""
	.align	4
.nv.constant0._Z22matrix_transpose_naivePiS_:
	.zero		912


//--------------------- SYMBOLS --------------------------

	.type		.nv.reservedSmem.offset0,@object
	.size		.nv.reservedSmem.offset0,0x4
